	.headerflags	@"EF_CUDA_TEXMODE_UNIFIED EF_CUDA_64BIT_ADDRESS EF_CUDA_ACCELERATORS EF_CUDA_SM90 EF_CUDA_VIRTUAL_SM(EF_CUDA_SM90)"
	.elftype	@"ET_EXEC"


//--------------------- .nv.info                  --------------------------
	.section	.nv.info,"",@"SHT_CUDA_INFO"
	.align	4


	//----- nvinfo : EIATTR_REGCOUNT
	.align		4
        /*0000*/ 	.byte	0x04, 0x2f
        /*0002*/ 	.short	(.L_1 - .L_0)
	.align		4
.L_0:
        /*0004*/ 	.word	index@(triton_poi_fused_add_mul_6)
        /*0008*/ 	.word	0x0000000c


	//----- nvinfo : EIATTR_MIN_STACK_SIZE
	.align		4
.L_1:
        /*000c*/ 	.byte	0x04, 0x12
        /*000e*/ 	.short	(.L_3 - .L_2)
	.align		4
.L_2:
        /*0010*/ 	.word	index@(triton_poi_fused_add_mul_6)
        /*0014*/ 	.word	0x00000000


	//----- nvinfo : EIATTR_FRAME_SIZE
	.align		4
.L_3:
        /*0018*/ 	.byte	0x04, 0x11
        /*001a*/ 	.short	(.L_5 - .L_4)
	.align		4
.L_4:
        /*001c*/ 	.word	index@(triton_poi_fused_add_mul_6)
        /*0020*/ 	.word	0x00000000


	//----- nvinfo : EIATTR_MIN_STACK_SIZE
	.align		4
.L_5:
        /*0024*/ 	.byte	0x04, 0x12
        /*0026*/ 	.short	(.L_7 - .L_6)
	.align		4
.L_6:
        /*0028*/ 	.word	index@(triton_poi_fused_add_mul_6)
        /*002c*/ 	.word	0x00000000
.L_7:


//--------------------- .nv.info.triton_poi_fused_add_mul_6 --------------------------
	.section	.nv.info.triton_poi_fused_add_mul_6,"",@"SHT_CUDA_INFO"
	.sectionflags	@""
	.align	4


	//----- nvinfo : EIATTR_CUDA_API_VERSION
	.align		4
        /*0000*/ 	.byte	0x04, 0x37
        /*0002*/ 	.short	(.L_9 - .L_8)
.L_8:
        /*0004*/ 	.word	0x0000007c


	//----- nvinfo : EIATTR_KPARAM_INFO
	.align		4
.L_9:
        /*0008*/ 	.byte	0x04, 0x17
        /*000a*/ 	.short	(.L_11 - .L_10)
.L_10:
        /*000c*/ 	.word	0x00000000
        /*0010*/ 	.short	0x0002
        /*0012*/ 	.short	0x0010
        /*0014*/ 	.byte	0x00, 0xf0, 0x11, 0x00


	//----- nvinfo : EIATTR_KPARAM_INFO
	.align		4
.L_11:
        /*0018*/ 	.byte	0x04, 0x17
        /*001a*/ 	.short	(.L_13 - .L_12)
.L_12:
        /*001c*/ 	.word	0x00000000
        /*0020*/ 	.short	0x0001
        /*0022*/ 	.short	0x0008
        /*0024*/ 	.byte	0x00, 0xf4, 0x21, 0x00


	//----- nvinfo : EIATTR_KPARAM_INFO
	.align		4
.L_13:
        /*0028*/ 	.byte	0x04, 0x17
        /*002a*/ 	.short	(.L_15 - .L_14)
.L_14:
        /*002c*/ 	.word	0x00000000
        /*0030*/ 	.short	0x0000
        /*0032*/ 	.short	0x0000
        /*0034*/ 	.byte	0x00, 0xf4, 0x21, 0x00


	//----- nvinfo : EIATTR_SPARSE_MMA_MASK
	.align		4
.L_15:
        /*0038*/ 	.byte	0x03, 0x50
        /*003a*/ 	.short	0x0000


	//----- nvinfo : EIATTR_MAXREG_COUNT
	.align		4
        /*003c*/ 	.byte	0x03, 0x1b
        /*003e*/ 	.short	0x00ff


	//----- nvinfo : EIATTR_EXIT_INSTR_OFFSETS
	.align		4
        /*0040*/ 	.byte	0x04, 0x1c
        /*0042*/ 	.short	(.L_17 - .L_16)


	//   ....[0]....
.L_16:
        /*0044*/ 	.word	0x00000140


	//   ....[1]....
        /*0048*/ 	.word	0x000001d0


	//----- nvinfo : EIATTR_REQNTID
	.align		4
.L_17:
        /*004c*/ 	.byte	0x04, 0x10
        /*004e*/ 	.short	(.L_19 - .L_18)
.L_18:
        /*0050*/ 	.word	0x00000080
        /*0054*/ 	.word	0x00000001
        /*0058*/ 	.word	0x00000001


	//----- nvinfo : EIATTR_CBANK_PARAM_SIZE
	.align		4
.L_19:
        /*005c*/ 	.byte	0x03, 0x19
        /*005e*/ 	.short	0x0014


	//----- nvinfo : EIATTR_PARAM_CBANK
	.align		4
        /*0060*/ 	.byte	0x04, 0x0a
        /*0062*/ 	.short	(.L_21 - .L_20)
	.align		4
.L_20:
        /*0064*/ 	.word	index@(.nv.constant0.triton_poi_fused_add_mul_6)
        /*0068*/ 	.short	0x0210
        /*006a*/ 	.short	0x0014


	//----- nvinfo : EIATTR_SW_WAR
	.align		4
.L_21:
        /*006c*/ 	.byte	0x04, 0x36
        /*006e*/ 	.short	(.L_23 - .L_22)
.L_22:
        /*0070*/ 	.word	0x00000008
.L_23:


//--------------------- .nv.callgraph             --------------------------
	.section	.nv.callgraph,"",@"SHT_CUDA_CALLGRAPH"
	.align	4
	.sectionentsize	8
	.align		4
        /*0000*/ 	.word	0x00000000
	.align		4
        /*0004*/ 	.word	0xffffffff
	.align		4
        /*0008*/ 	.word	0x00000000
	.align		4
        /*000c*/ 	.word	0xfffffffe
	.align		4
        /*0010*/ 	.word	0x00000000
	.align		4
        /*0014*/ 	.word	0xfffffffd
	.align		4
        /*0018*/ 	.word	0x00000000
	.align		4
        /*001c*/ 	.word	0xfffffffc


//--------------------- .text.triton_poi_fused_add_mul_6 --------------------------
	.section	.text.triton_poi_fused_add_mul_6,"ax",@progbits
	.align	128
        .global         triton_poi_fused_add_mul_6
        .type           triton_poi_fused_add_mul_6,@function
        .size           triton_poi_fused_add_mul_6,(.L_x_1 - triton_poi_fused_add_mul_6)
        .other          triton_poi_fused_add_mul_6,@"STO_CUDA_ENTRY STV_DEFAULT"
triton_poi_fused_add_mul_6:
.text.triton_poi_fused_add_mul_6:
[----:B------:R-:W0:Y:S02]  /*0000*/  LDC R1, c[0x0][0x28] ;  /* 0x00000a00ff017b82 */ /* 0x000e240000000800 */
[----:B------:R-:W1:Y:S01]  /*0010*/  S2R R0, SR_TID.X ;  /* 0x0000000000007919 */ /* 0x000e620000002100 */
[----:B------:R-:W2:Y:S01]  /*0020*/  LDC.64 R4, c[0x0][0x210] ;  /* 0x00008400ff047b82 */ /* 0x000ea20000000a00 */
[----:B------:R-:W-:Y:S01]  /*0030*/  MOV R8, RZ ;  /* 0x000000ff00087202 */ /* 0x000fe20000000f00 */
[----:B------:R-:W-:Y:S01]  /*0040*/  ULDC.64 UR4, c[0x0][0x208] ;  /* 0x0000820000047ab9 */ /* 0x000fe20000000a00 */
[----:B------:R-:W3:Y:S01]  /*0050*/  S2R R9, SR_CTAID.X ;  /* 0x0000000000097919 */ /* 0x000ee20000002500 */
[----:B-1----:R-:W-:-:S04]  /*0060*/  LOP3.LUT R0, R0, 0x7f, RZ, 0xc0, !PT ;  /* 0x0000007f00007812 */ /* 0x002fc800078ec0ff */
[----:B---3--:R-:W-:-:S04]  /*0070*/  LEA R9, R9, R0, 0x7 ;  /* 0x0000000009097211 */ /* 0x008fc800078e38ff */
[C---:B------:R-:W-:Y:S01]  /*0080*/  ISETP.GE.AND P0, PT, R9.reuse, 0x240, PT ;  /* 0x000002400900780c */ /* 0x040fe20003f06270 */
[----:B------:R-:W-:-:S05]  /*0090*/  IMAD.HI R0, R9, 0x38e38e39, RZ ;  /* 0x38e38e3909007827 */ /* 0x000fca00078e02ff */
[----:B------:R-:W-:-:S04]  /*00a0*/  SHF.R.S32.HI R3, RZ, 0x1, R0 ;  /* 0x00000001ff037819 */ /* 0x000fc80000011400 */
[----:B------:R-:W-:-:S05]  /*00b0*/  LEA.HI R0, R0, R3, RZ, 0x1 ;  /* 0x0000000300007211 */ /* 0x000fca00078f08ff */
[----:B------:R-:W-:-:S04]  /*00c0*/  IMAD R3, R0, -0x9, R9 ;  /* 0xfffffff700037824 */ /* 0x000fc800078e0209 */
[----:B------:R-:W-:Y:S01]  /*00d0*/  IMAD R3, R0, 0x12, R3 ;  /* 0x0000001200037824 */ /* 0x000fe200078e0203 */
[----:B------:R-:W-:-:S04]  /*00e0*/  HFMA2.MMA R0, -RZ, RZ, 0, 0 ;  /* 0x00000000ff007435 */ /* 0x000fc800000001ff */
[----:B------:R-:W-:Y:S01]  /*00f0*/  IADD3 R7, R3, 0x9, RZ ;  /* 0x0000000903077810 */ /* 0x000fe20007ffe0ff */
[----:B--2---:R-:W-:-:S04]  /*0100*/  IMAD.WIDE R2, R3, 0x4, R4 ;  /* 0x0000000403027825 */ /* 0x004fc800078e0204 */
[----:B------:R-:W-:Y:S01]  /*0110*/  IMAD.WIDE R4, R7, 0x4, R4 ;  /* 0x0000000407047825 */ /* 0x000fe200078e0204 */
[----:B------:R1:W5:Y:S04]  /*0120*/  @!P0 LDG.E R0, desc[UR4][R2.64] ;  /* 0x0000000402008981 */ /* 0x000368000c1e1900 */
[----:B------:R1:W5:Y:S01]  /*0130*/  @!P0 LDG.E R8, desc[UR4][R4.64] ;  /* 0x0000000404088981 */ /* 0x000362000c1e1900 */
[----:B------:R-:W-:Y:S05]  /*0140*/  @P0 EXIT ;  /* 0x000000000000094d */ /* 0x000fea0003800000 */
[----:B------:R-:W0:Y:S01]  /*0150*/  LDC.64 R6, c[0x0][0x218] ;  /* 0x00008600ff067b82 */ /* 0x000e220000000a00 */
[----:B-1---5:R-:W1:Y:S08]  /*0160*/  F2I.S64.TRUNC R2, R0 ;  /* 0x0000000000027311 */ /* 0x022e70000020d900 */
[----:B------:R-:W2:Y:S01]  /*0170*/  F2I.S64.TRUNC R4, R8 ;  /* 0x0000000800047311 */ /* 0x000ea2000020d900 */
[----:B-1----:R-:W-:-:S02]  /*0180*/  IMAD R3, R3, 0x6, RZ ;  /* 0x0000000603037824 */ /* 0x002fc400078e02ff */
[----:B--2---:R-:W-:-:S05]  /*0190*/  IMAD.WIDE.U32 R4, R2, 0x6, R4 ;  /* 0x0000000602047825 */ /* 0x004fca00078e0004 */
[----:B------:R-:W-:Y:S01]  /*01a0*/  IADD3 R5, R5, R3, RZ ;  /* 0x0000000305057210 */ /* 0x000fe20007ffe0ff */
[----:B0-----:R-:W-:-:S05]  /*01b0*/  IMAD.WIDE R2, R9, 0x8, R6 ;  /* 0x0000000809027825 */ /* 0x001fca00078e0206 */
[----:B------:R-:W-:Y:S01]  /*01c0*/  STG.E.64 desc[UR4][R2.64], R4 ;  /* 0x0000000402007986 */ /* 0x000fe2000c101b04 */
[----:B------:R-:W-:Y:S05]  /*01d0*/  EXIT ;  /* 0x000000000000794d */ /* 0x000fea0003800000 */
.L_x_0:
[----:B------:R-:W-:-:S00]  /*01e0*/  BRA `(.L_x_0) ;  /* 0xfffffffc00fc7947 */ /* 0x000fc0000383ffff */
[----:B------:R-:W-:-:S00]  /*01f0*/  NOP ;  /* 0x0000000000007918 */ /* 0x000fc00000000000 */
        /* <DEDUP_REMOVED lines=8> */
.L_x_1:


//--------------------- .nv.constant0.triton_poi_fused_add_mul_6 --------------------------
	.section	.nv.constant0.triton_poi_fused_add_mul_6,"a",@progbits
	.sectionflags	@""
	.align	4
.nv.constant0.triton_poi_fused_add_mul_6:
	.zero		548
